//
// Generated by NVIDIA NVVM Compiler
//
// Compiler Build ID: CL-36424714
// Cuda compilation tools, release 13.0, V13.0.88
// Based on NVVM 20.0.0
//

.version 9.0
.target sm_100
.address_size 64

	// .globl	_Z9sampleAddPKdPdii

.visible .entry _Z9sampleAddPKdPdii(
	.param .u64 .ptr .align 1 _Z9sampleAddPKdPdii_param_0,
	.param .u64 .ptr .align 1 _Z9sampleAddPKdPdii_param_1,
	.param .u32 _Z9sampleAddPKdPdii_param_2,
	.param .u32 _Z9sampleAddPKdPdii_param_3
)
{
	.reg .pred 	%p<4>;
	.reg .b32 	%r<14>;
	.reg .b64 	%rd<8>;
	.reg .b64 	%fd<3>;

	ld.param.u64 	%rd1, [_Z9sampleAddPKdPdii_param_0];
	ld.param.u64 	%rd2, [_Z9sampleAddPKdPdii_param_1];
	ld.param.u32 	%r3, [_Z9sampleAddPKdPdii_param_2];
	ld.param.u32 	%r4, [_Z9sampleAddPKdPdii_param_3];
	mov.u32 	%r6, %ctaid.x;
	mov.u32 	%r7, %ntid.x;
	mov.u32 	%r8, %tid.x;
	mad.lo.s32 	%r1, %r6, %r7, %r8;
	mov.u32 	%r9, %ctaid.y;
	mov.u32 	%r10, %ntid.y;
	mov.u32 	%r11, %tid.y;
	mad.lo.s32 	%r12, %r9, %r10, %r11;
	setp.ge.s32 	%p1, %r1, %r3;
	setp.ge.s32 	%p2, %r12, %r4;
	or.pred  	%p3, %p1, %p2;
	@%p3 bra 	$L__BB0_2;
	cvta.to.global.u64 	%rd3, %rd1;
	cvta.to.global.u64 	%rd4, %rd2;
	mad.lo.s32 	%r13, %r3, %r12, %r1;
	mul.wide.s32 	%rd5, %r13, 8;
	add.s64 	%rd6, %rd3, %rd5;
	ld.global.f64 	%fd1, [%rd6];
	add.f64 	%fd2, %fd1, 0d3FF0000000000000;
	add.s64 	%rd7, %rd4, %rd5;
	st.global.f64 	[%rd7], %fd2;
$L__BB0_2:
	ret;

}


// ===== COMPILED SASS (sm_100) =====

	.target	sm_100

	.elftype	@"ET_EXEC"


//--------------------- .note.nv.tkinfo           --------------------------
	.section	.note.nv.tkinfo,"",@"SHT_NOTE"
	.sectionflags	@"SHF_NOTE_NV_TKINFO"
	.tkinfo
        /*0018*/ 	.word	0x00000002
        /*0030*/ 	.string	""
        /*0030*/ 	.string	"ptxas"
        /*0030*/ 	.string	"Cuda compilation tools, release 13.0, V13.0.88"
        /*0030*/ 	.string	"Build cuda_13.0.r13.0/compiler.36424714_0"
        /*0030*/ 	.string	"-arch sm_100 -m 64 "



//--------------------- .note.nv.cuinfo           --------------------------
	.section	.note.nv.cuinfo,"",@"SHT_NOTE"
	.sectionflags	@"SHF_NOTE_NV_CUINFO"
        /*0018*/ 	.short	0x0002
        /*001a*/ 	.short	0x0064
        /*001c*/ 	.short	0x0082
	.zero		2


//--------------------- .nv.info                  --------------------------
	.section	.nv.info,"",@"SHT_CUDA_INFO"
	.align	4


	//----- nvinfo : EIATTR_REGCOUNT
	.align		4
        /*0000*/ 	.byte	0x04, 0x2f
        /*0002*/ 	.short	(.L_1 - .L_0)
	.align		4
.L_0:
        /*0004*/ 	.word	index@(_Z9sampleAddPKdPdii)
        /*0008*/ 	.word	0x0000000c


	//----- nvinfo : EIATTR_FRAME_SIZE
	.align		4
.L_1:
        /*000c*/ 	.byte	0x04, 0x11
        /*000e*/ 	.short	(.L_3 - .L_2)
	.align		4
.L_2:
        /*0010*/ 	.word	index@(_Z9sampleAddPKdPdii)
        /*0014*/ 	.word	0x00000000


	//----- nvinfo : EIATTR_MIN_STACK_SIZE
	.align		4
.L_3:
        /*0018*/ 	.byte	0x04, 0x12
        /*001a*/ 	.short	(.L_5 - .L_4)
	.align		4
.L_4:
        /*001c*/ 	.word	index@(_Z9sampleAddPKdPdii)
        /*0020*/ 	.word	0x00000000
.L_5:


//--------------------- .nv.compat                --------------------------
	.section	.nv.compat,"",@"SHT_CUDA_COMPAT_INFO"
	.align	4
        /*0000*/ 	.byte	0x02, 0x09, 0x00, 0x00, 0x02, 0x02, 0x01, 0x00, 0x02, 0x05, 0x05, 0x00, 0x03, 0x07, 0x01, 0x01
        /*0010*/ 	.byte	0x02, 0x03, 0x00, 0x00, 0x02, 0x06, 0x01, 0x00, 0x04, 0x0b, 0x08, 0x00, 0x01, 0x00, 0x00, 0x00
        /*0020*/ 	.byte	0x00, 0x00, 0x00, 0x00


//--------------------- .nv.info._Z9sampleAddPKdPdii --------------------------
	.section	.nv.info._Z9sampleAddPKdPdii,"",@"SHT_CUDA_INFO"
	.sectionflags	@""
	.align	4


	//----- nvinfo : EIATTR_CUDA_API_VERSION
	.align		4
        /*0000*/ 	.byte	0x04, 0x37
        /*0002*/ 	.short	(.L_7 - .L_6)
.L_6:
        /*0004*/ 	.word	0x00000082


	//----- nvinfo : EIATTR_KPARAM_INFO
	.align		4
.L_7:
        /*0008*/ 	.byte	0x04, 0x17
        /*000a*/ 	.short	(.L_9 - .L_8)
.L_8:
        /*000c*/ 	.word	0x00000000
        /*0010*/ 	.short	0x0003
        /*0012*/ 	.short	0x0014
        /*0014*/ 	.byte	0x00, 0xf0, 0x11, 0x00


	//----- nvinfo : EIATTR_KPARAM_INFO
	.align		4
.L_9:
        /*0018*/ 	.byte	0x04, 0x17
        /*001a*/ 	.short	(.L_11 - .L_10)
.L_10:
        /*001c*/ 	.word	0x00000000
        /*0020*/ 	.short	0x0002
        /*0022*/ 	.short	0x0010
        /*0024*/ 	.byte	0x00, 0xf0, 0x11, 0x00


	//----- nvinfo : EIATTR_KPARAM_INFO
	.align		4
.L_11:
        /*0028*/ 	.byte	0x04, 0x17
        /*002a*/ 	.short	(.L_13 - .L_12)
.L_12:
        /*002c*/ 	.word	0x00000000
        /*0030*/ 	.short	0x0001
        /*0032*/ 	.short	0x0008
        /*0034*/ 	.byte	0x00, 0xf5, 0x21, 0x00


	//----- nvinfo : EIATTR_KPARAM_INFO
	.align		4
.L_13:
        /*0038*/ 	.byte	0x04, 0x17
        /*003a*/ 	.short	(.L_15 - .L_14)
.L_14:
        /*003c*/ 	.word	0x00000000
        /*0040*/ 	.short	0x0000
        /*0042*/ 	.short	0x0000
        /*0044*/ 	.byte	0x00, 0xf5, 0x21, 0x00


	//----- nvinfo : EIATTR_SPARSE_MMA_MASK
	.align		4
.L_15:
        /*0048*/ 	.byte	0x03, 0x50
        /*004a*/ 	.short	0x0000


	//----- nvinfo : EIATTR_MAXREG_COUNT
	.align		4
        /*004c*/ 	.byte	0x03, 0x1b
        /*004e*/ 	.short	0x00ff


	//----- nvinfo : EIATTR_MERCURY_ISA_VERSION
	.align		4
        /*0050*/ 	.byte	0x03, 0x5f
        /*0052*/ 	.short	0x0101


	//----- nvinfo : EIATTR_VRC_CTA_INIT_COUNT
	.align		4
        /*0054*/ 	.byte	0x02, 0x4a
	.zero		1
	.zero		1


	//----- nvinfo : EIATTR_EXIT_INSTR_OFFSETS
	.align		4
        /*0058*/ 	.byte	0x04, 0x1c
        /*005a*/ 	.short	(.L_17 - .L_16)


	//   ....[0]....
.L_16:
        /*005c*/ 	.word	0x000000c0


	//   ....[1]....
        /*0060*/ 	.word	0x00000160


	//----- nvinfo : EIATTR_CBANK_PARAM_SIZE
	.align		4
.L_17:
        /*0064*/ 	.byte	0x03, 0x19
        /*0066*/ 	.short	0x0018


	//----- nvinfo : EIATTR_PARAM_CBANK
	.align		4
        /*0068*/ 	.byte	0x04, 0x0a
        /*006a*/ 	.short	(.L_19 - .L_18)
	.align		4
.L_18:
        /*006c*/ 	.word	index@(.nv.constant0._Z9sampleAddPKdPdii)
        /*0070*/ 	.short	0x0380
        /*0072*/ 	.short	0x0018


	//----- nvinfo : EIATTR_SW_WAR
	.align		4
.L_19:
        /*0074*/ 	.byte	0x04, 0x36
        /*0076*/ 	.short	(.L_21 - .L_20)
.L_20:
        /*0078*/ 	.word	0x00000008
.L_21:


//--------------------- .nv.callgraph             --------------------------
	.section	.nv.callgraph,"",@"SHT_CUDA_CALLGRAPH"
	.align	4
	.sectionentsize	8
	.align		4
        /*0000*/ 	.word	0x00000000
	.align		4
        /*0004*/ 	.word	0xffffffff
	.align		4
        /*0008*/ 	.word	0x00000000
	.align		4
        /*000c*/ 	.word	0xfffffffe
	.align		4
        /*0010*/ 	.word	0x00000000
	.align		4
        /*0014*/ 	.word	0xfffffffd
	.align		4
        /*0018*/ 	.word	0x00000000
	.align		4
        /*001c*/ 	.word	0xfffffffc


//--------------------- .text._Z9sampleAddPKdPdii --------------------------
	.section	.text._Z9sampleAddPKdPdii,"ax",@progbits
	.align	128
        .global         _Z9sampleAddPKdPdii
        .type           _Z9sampleAddPKdPdii,@function
        .size           _Z9sampleAddPKdPdii,(.L_x_1 - _Z9sampleAddPKdPdii)
        .other          _Z9sampleAddPKdPdii,@"STO_CUDA_ENTRY STV_DEFAULT"
_Z9sampleAddPKdPdii:
.text._Z9sampleAddPKdPdii:
[----:B------:R-:W-:Y:S01]  /*0000*/  LDC R1, c[0x0][0x37c] ;  /* 0x0000df00ff017b82 */ /* 0x000fe20000000800 */
[----:B------:R-:W0:Y:S07]  /*0010*/  S2R R2, SR_TID.Y ;  /* 0x0000000000027919 */ /* 0x000e2e0000002200 */
[----:B------:R-:W1:Y:S01]  /*0020*/  LDC R0, c[0x0][0x360] ;  /* 0x0000d800ff007b82 */ /* 0x000e620000000800 */
[----:B------:R-:W2:Y:S01]  /*0030*/  LDCU.64 UR6, c[0x0][0x390] ;  /* 0x00007200ff0677ac */ /* 0x000ea20008000a00 */
[----:B------:R-:W1:Y:S06]  /*0040*/  S2R R3, SR_TID.X ;  /* 0x0000000000037919 */ /* 0x000e6c0000002100 */
[----:B------:R-:W0:Y:S08]  /*0050*/  S2UR UR5, SR_CTAID.Y ;  /* 0x00000000000579c3 */ /* 0x000e300000002600 */
[----:B------:R-:W0:Y:S08]  /*0060*/  LDC R5, c[0x0][0x364] ;  /* 0x0000d900ff057b82 */ /* 0x000e300000000800 */
[----:B------:R-:W1:Y:S01]  /*0070*/  S2UR UR4, SR_CTAID.X ;  /* 0x00000000000479c3 */ /* 0x000e620000002500 */
[----:B0-----:R-:W-:-:S05]  /*0080*/  IMAD R5, R5, UR5, R2 ;  /* 0x0000000505057c24 */ /* 0x001fca000f8e0202 */
[----:B--2---:R-:W-:Y:S01]  /*0090*/  ISETP.GE.AND P0, PT, R5, UR7, PT ;  /* 0x0000000705007c0c */ /* 0x004fe2000bf06270 */
[----:B-1----:R-:W-:-:S05]  /*00a0*/  IMAD R0, R0, UR4, R3 ;  /* 0x0000000400007c24 */ /* 0x002fca000f8e0203 */
[----:B------:R-:W-:-:S13]  /*00b0*/  ISETP.GE.OR P0, PT, R0, UR6, P0 ;  /* 0x0000000600007c0c */ /* 0x000fda0008706670 */
[----:B------:R-:W-:Y:S05]  /*00c0*/  @P0 EXIT ;  /* 0x000000000000094d */ /* 0x000fea0003800000 */
[----:B------:R-:W0:Y:S01]  /*00d0*/  LDC.64 R2, c[0x0][0x380] ;  /* 0x0000e000ff027b82 */ /* 0x000e220000000a00 */
[----:B------:R-:W1:Y:S01]  /*00e0*/  LDCU.64 UR4, c[0x0][0x358] ;  /* 0x00006b00ff0477ac */ /* 0x000e620008000a00 */
[----:B------:R-:W-:-:S06]  /*00f0*/  IMAD R9, R5, UR6, R0 ;  /* 0x0000000605097c24 */ /* 0x000fcc000f8e0200 */
[----:B------:R-:W2:Y:S01]  /*0100*/  LDC.64 R6, c[0x0][0x388] ;  /* 0x0000e200ff067b82 */ /* 0x000ea20000000a00 */
[----:B0-----:R-:W-:-:S06]  /*0110*/  IMAD.WIDE R2, R9, 0x8, R2 ;  /* 0x0000000809027825 */ /* 0x001fcc00078e0202 */
[----:B-1----:R-:W3:Y:S01]  /*0120*/  LDG.E.64 R2, desc[UR4][R2.64] ;  /* 0x0000000402027981 */ /* 0x002ee2000c1e1b00 */
[----:B--2---:R-:W-:Y:S01]  /*0130*/  IMAD.WIDE R6, R9, 0x8, R6 ;  /* 0x0000000809067825 */ /* 0x004fe200078e0206 */
[----:B---3--:R-:W-:-:S07]  /*0140*/  DADD R4, R2, 1 ;  /* 0x3ff0000002047429 */ /* 0x008fce0000000000 */
[----:B------:R-:W-:Y:S01]  /*0150*/  STG.E.64 desc[UR4][R6.64], R4 ;  /* 0x0000000406007986 */ /* 0x000fe2000c101b04 */
[----:B------:R-:W-:Y:S05]  /*0160*/  EXIT ;  /* 0x000000000000794d */ /* 0x000fea0003800000 */
.L_x_0:
[----:B------:R-:W-:-:S00]  /*0170*/  BRA `(.L_x_0) ;  /* 0xfffffffc00fc7947 */ /* 0x000fc0000383ffff */
[----:B------:R-:W-:-:S00]  /*0180*/  NOP ;  /* 0x0000000000007918 */ /* 0x000fc00000000000 */
[----:B------:R-:W-:-:S00]  /*0190*/  NOP ;  /* 0x0000000000007918 */ /* 0x000fc00000000000 */
[----:B------:R-:W-:-:S00]  /*01a0*/  NOP ;  /* 0x0000000000007918 */ /* 0x000fc00000000000 */
[----:B------:R-:W-:-:S00]  /*01b0*/  NOP ;  /* 0x0000000000007918 */ /* 0x000fc00000000000 */
[----:B------:R-:W-:-:S00]  /*01c0*/  NOP ;  /* 0x0000000000007918 */ /* 0x000fc00000000000 */
[----:B------:R-:W-:-:S00]  /*01d0*/  NOP ;  /* 0x0000000000007918 */ /* 0x000fc00000000000 */
[----:B------:R-:W-:-:S00]  /*01e0*/  NOP ;  /* 0x0000000000007918 */ /* 0x000fc00000000000 */
[----:B------:R-:W-:-:S00]  /*01f0*/  NOP ;  /* 0x0000000000007918 */ /* 0x000fc00000000000 */
.L_x_1:


//--------------------- .nv.shared.reserved.0     --------------------------
	.section	.nv.shared.reserved.0,"aw",@nobits
	.weak		__nv_reservedSMEM_offset_0_alias
	.size		__nv_reservedSMEM_offset_0_alias, 0, 64
	.other		__nv_reservedSMEM_offset_0_alias,@"STO_CUDA_RESERVED_SHARED STV_DEFAULT"
__nv_reservedSMEM_offset_0_alias:
	.zero		0
	.zero		64


//--------------------- .nv.constant0._Z9sampleAddPKdPdii --------------------------
	.section	.nv.constant0._Z9sampleAddPKdPdii,"a",@progbits
	.sectionflags	@""
	.align	4
.nv.constant0._Z9sampleAddPKdPdii:
	.zero		920


//--------------------- SYMBOLS --------------------------

	.type		.nv.reservedSmem.offset0,@object
	.size		.nv.reservedSmem.offset0,0x4
